	.headerflags	@"EF_CUDA_TEXMODE_UNIFIED EF_CUDA_64BIT_ADDRESS EF_CUDA_ACCELERATORS EF_CUDA_SM90 EF_CUDA_VIRTUAL_SM(EF_CUDA_SM90)"
	.elftype	@"ET_EXEC"


//--------------------- .nv.info                  --------------------------
	.section	.nv.info,"",@"SHT_CUDA_INFO"
	.align	4


	//----- nvinfo : EIATTR_REGCOUNT
	.align		4
        /*0000*/ 	.byte	0x04, 0x2f
        /*0002*/ 	.short	(.L_1 - .L_0)
	.align		4
.L_0:
        /*0004*/ 	.word	index@(triton_poi_fused_mul_sigmoid_45)
        /*0008*/ 	.word	0x0000000e


	//----- nvinfo : EIATTR_MIN_STACK_SIZE
	.align		4
.L_1:
        /*000c*/ 	.byte	0x04, 0x12
        /*000e*/ 	.short	(.L_3 - .L_2)
	.align		4
.L_2:
        /*0010*/ 	.word	index@(triton_poi_fused_mul_sigmoid_45)
        /*0014*/ 	.word	0x00000000


	//----- nvinfo : EIATTR_FRAME_SIZE
	.align		4
.L_3:
        /*0018*/ 	.byte	0x04, 0x11
        /*001a*/ 	.short	(.L_5 - .L_4)
	.align		4
.L_4:
        /*001c*/ 	.word	index@(triton_poi_fused_mul_sigmoid_45)
        /*0020*/ 	.word	0x00000000


	//----- nvinfo : EIATTR_MIN_STACK_SIZE
	.align		4
.L_5:
        /*0024*/ 	.byte	0x04, 0x12
        /*0026*/ 	.short	(.L_7 - .L_6)
	.align		4
.L_6:
        /*0028*/ 	.word	index@(triton_poi_fused_mul_sigmoid_45)
        /*002c*/ 	.word	0x00000000
.L_7:


//--------------------- .nv.info.triton_poi_fused_mul_sigmoid_45 --------------------------
	.section	.nv.info.triton_poi_fused_mul_sigmoid_45,"",@"SHT_CUDA_INFO"
	.sectionflags	@""
	.align	4


	//----- nvinfo : EIATTR_CUDA_API_VERSION
	.align		4
        /*0000*/ 	.byte	0x04, 0x37
        /*0002*/ 	.short	(.L_9 - .L_8)
.L_8:
        /*0004*/ 	.word	0x0000007c


	//----- nvinfo : EIATTR_KPARAM_INFO
	.align		4
.L_9:
        /*0008*/ 	.byte	0x04, 0x17
        /*000a*/ 	.short	(.L_11 - .L_10)
.L_10:
        /*000c*/ 	.word	0x00000000
        /*0010*/ 	.short	0x0002
        /*0012*/ 	.short	0x0010
        /*0014*/ 	.byte	0x00, 0xf0, 0x11, 0x00


	//----- nvinfo : EIATTR_KPARAM_INFO
	.align		4
.L_11:
        /*0018*/ 	.byte	0x04, 0x17
        /*001a*/ 	.short	(.L_13 - .L_12)
.L_12:
        /*001c*/ 	.word	0x00000000
        /*0020*/ 	.short	0x0001
        /*0022*/ 	.short	0x0008
        /*0024*/ 	.byte	0x00, 0xf4, 0x21, 0x00


	//----- nvinfo : EIATTR_KPARAM_INFO
	.align		4
.L_13:
        /*0028*/ 	.byte	0x04, 0x17
        /*002a*/ 	.short	(.L_15 - .L_14)
.L_14:
        /*002c*/ 	.word	0x00000000
        /*0030*/ 	.short	0x0000
        /*0032*/ 	.short	0x0000
        /*0034*/ 	.byte	0x00, 0xf4, 0x21, 0x00


	//----- nvinfo : EIATTR_SPARSE_MMA_MASK
	.align		4
.L_15:
        /*0038*/ 	.byte	0x03, 0x50
        /*003a*/ 	.short	0x0000


	//----- nvinfo : EIATTR_MAXREG_COUNT
	.align		4
        /*003c*/ 	.byte	0x03, 0x1b
        /*003e*/ 	.short	0x00ff


	//----- nvinfo : EIATTR_EXIT_INSTR_OFFSETS
	.align		4
        /*0040*/ 	.byte	0x04, 0x1c
        /*0042*/ 	.short	(.L_17 - .L_16)


	//   ....[0]....
.L_16:
        /*0044*/ 	.word	0x00000290


	//   ....[1]....
        /*0048*/ 	.word	0x000002b0


	//----- nvinfo : EIATTR_REQNTID
	.align		4
.L_17:
        /*004c*/ 	.byte	0x04, 0x10
        /*004e*/ 	.short	(.L_19 - .L_18)
.L_18:
        /*0050*/ 	.word	0x00000080
        /*0054*/ 	.word	0x00000001
        /*0058*/ 	.word	0x00000001


	//----- nvinfo : EIATTR_CBANK_PARAM_SIZE
	.align		4
.L_19:
        /*005c*/ 	.byte	0x03, 0x19
        /*005e*/ 	.short	0x0014


	//----- nvinfo : EIATTR_PARAM_CBANK
	.align		4
        /*0060*/ 	.byte	0x04, 0x0a
        /*0062*/ 	.short	(.L_21 - .L_20)
	.align		4
.L_20:
        /*0064*/ 	.word	index@(.nv.constant0.triton_poi_fused_mul_sigmoid_45)
        /*0068*/ 	.short	0x0210
        /*006a*/ 	.short	0x0014


	//----- nvinfo : EIATTR_SW_WAR
	.align		4
.L_21:
        /*006c*/ 	.byte	0x04, 0x36
        /*006e*/ 	.short	(.L_23 - .L_22)
.L_22:
        /*0070*/ 	.word	0x00000008
.L_23:


//--------------------- .nv.callgraph             --------------------------
	.section	.nv.callgraph,"",@"SHT_CUDA_CALLGRAPH"
	.align	4
	.sectionentsize	8
	.align		4
        /*0000*/ 	.word	0x00000000
	.align		4
        /*0004*/ 	.word	0xffffffff
	.align		4
        /*0008*/ 	.word	0x00000000
	.align		4
        /*000c*/ 	.word	0xfffffffe
	.align		4
        /*0010*/ 	.word	0x00000000
	.align		4
        /*0014*/ 	.word	0xfffffffd
	.align		4
        /*0018*/ 	.word	0x00000000
	.align		4
        /*001c*/ 	.word	0xfffffffc


//--------------------- .text.triton_poi_fused_mul_sigmoid_45 --------------------------
	.section	.text.triton_poi_fused_mul_sigmoid_45,"ax",@progbits
	.align	128
        .global         triton_poi_fused_mul_sigmoid_45
        .type           triton_poi_fused_mul_sigmoid_45,@function
        .size           triton_poi_fused_mul_sigmoid_45,(.L_x_1 - triton_poi_fused_mul_sigmoid_45)
        .other          triton_poi_fused_mul_sigmoid_45,@"STO_CUDA_ENTRY STV_DEFAULT"
triton_poi_fused_mul_sigmoid_45:
.text.triton_poi_fused_mul_sigmoid_45:
[----:B------:R-:W0:Y:S02]  /*0000*/  LDC R1, c[0x0][0x28] ;  /* 0x00000a00ff017b82 */ /* 0x000e240000000800 */
[----:B------:R-:W1:Y:S01]  /*0010*/  S2R R0, SR_TID.X ;  /* 0x0000000000007919 */ /* 0x000e620000002100 */
[----:B------:R-:W2:Y:S01]  /*0020*/  LDC.64 R4, c[0x0][0x210] ;  /* 0x00008400ff047b82 */ /* 0x000ea20000000a00 */
[----:B------:R-:W-:Y:S01]  /*0030*/  CS2R R2, SRZ ;  /* 0x0000000000027805 */ /* 0x000fe2000001ff00 */
[----:B------:R-:W-:Y:S01]  /*0040*/  ULDC.64 UR4, c[0x0][0x208] ;  /* 0x0000820000047ab9 */ /* 0x000fe20000000a00 */
[----:B------:R-:W3:Y:S01]  /*0050*/  S2R R7, SR_CTAID.X ;  /* 0x0000000000077919 */ /* 0x000ee20000002500 */
[----:B-1----:R-:W-:-:S04]  /*0060*/  SHF.L.U32 R0, R0, 0x1, RZ ;  /* 0x0000000100007819 */ /* 0x002fc800000006ff */
[----:B------:R-:W-:-:S04]  /*0070*/  LOP3.LUT R0, R0, 0xfe, RZ, 0xc0, !PT ;  /* 0x000000fe00007812 */ /* 0x000fc800078ec0ff */
[----:B---3--:R-:W-:-:S04]  /*0080*/  LEA R7, R7, R0, 0x8 ;  /* 0x0000000007077211 */ /* 0x008fc800078e40ff */
[C---:B------:R-:W-:Y:S01]  /*0090*/  ISETP.GE.AND P0, PT, R7.reuse, 0x100, PT ;  /* 0x000001000700780c */ /* 0x040fe20003f06270 */
[----:B--2---:R-:W-:-:S12]  /*00a0*/  IMAD.WIDE R4, R7, 0x4, R4 ;  /* 0x0000000407047825 */ /* 0x004fd800078e0204 */
[----:B------:R1:W2:Y:S02]  /*00b0*/  @!P0 LDG.E.64 R2, desc[UR4][R4.64] ;  /* 0x0000000404028981 */ /* 0x0002a4000c1e1b00 */
[----:B-1----:R-:W1:Y:S02]  /*00c0*/  LDC.64 R4, c[0x0][0x218] ;  /* 0x00008600ff047b82 */ /* 0x002e640000000a00 */
[----:B-1----:R-:W-:-:S04]  /*00d0*/  IMAD.WIDE R4, R7, 0x4, R4 ;  /* 0x0000000407047825 */ /* 0x002fc800078e0204 */
[----:B--2---:R-:W-:-:S04]  /*00e0*/  FADD R0, RZ, -R2 ;  /* 0x80000002ff007221 */ /* 0x004fc80000000000 */
[----:B------:R-:W-:Y:S01]  /*00f0*/  FMUL R6, R0, 1.4426950216293334961 ;  /* 0x3fb8aa3b00067820 */ /* 0x000fe20000400000 */
[----:B------:R-:W-:-:S04]  /*0100*/  FADD R0, RZ, -R3 ;  /* 0x80000003ff007221 */ /* 0x000fc80000000000 */
[----:B------:R-:W-:Y:S01]  /*0110*/  FMUL R8, R0, 1.4426950216293334961 ;  /* 0x3fb8aa3b00087820 */ /* 0x000fe20000400000 */
[----:B------:R-:W-:-:S04]  /*0120*/  FSETP.GEU.AND P1, PT, R6, -126, PT ;  /* 0xc2fc00000600780b */ /* 0x000fc80003f2e000 */
[----:B------:R-:W-:-:S09]  /*0130*/  FSETP.GEU.AND P2, PT, R8, -126, PT ;  /* 0xc2fc00000800780b */ /* 0x000fd20003f4e000 */
[----:B------:R-:W-:-:S04]  /*0140*/  @!P1 FMUL R6, R6, 0.5 ;  /* 0x3f00000006069820 */ /* 0x000fc80000400000 */
[----:B------:R-:W-:Y:S01]  /*0150*/  @!P2 FMUL R8, R8, 0.5 ;  /* 0x3f0000000808a820 */ /* 0x000fe20000400000 */
[----:B------:R1:W2:Y:S08]  /*0160*/  MUFU.EX2 R0, R6 ;  /* 0x0000000600007308 */ /* 0x0002b00000000800 */
[----:B------:R-:W3:Y:S01]  /*0170*/  MUFU.EX2 R9, R8 ;  /* 0x0000000800097308 */ /* 0x000ee20000000800 */
[----:B-1----:R-:W-:Y:S01]  /*0180*/  HFMA2.MMA R6, -RZ, RZ, 1.625, 0 ;  /* 0x3e800000ff067435 */ /* 0x002fe200000001ff */
[----:B--2---:R-:W-:-:S04]  /*0190*/  @!P1 FMUL R0, R0, R0 ;  /* 0x0000000000009220 */ /* 0x004fc80000400000 */
[----:B------:R-:W-:Y:S01]  /*01a0*/  FADD R0, R0, 1 ;  /* 0x3f80000000007421 */ /* 0x000fe20000000000 */
[----:B---3--:R-:W-:-:S04]  /*01b0*/  @!P2 FMUL R9, R9, R9 ;  /* 0x000000090909a220 */ /* 0x008fc80000400000 */
[----:B------:R-:W-:Y:S01]  /*01c0*/  FSETP.GT.AND P1, PT, R0, 8.50705917302346158658e+37, PT ;  /* 0x7e8000000000780b */ /* 0x000fe20003f24000 */
[----:B------:R-:W-:-:S03]  /*01d0*/  FADD R9, R9, 1 ;  /* 0x3f80000009097421 */ /* 0x000fc60000000000 */
[----:B------:R-:W-:Y:S02]  /*01e0*/  FSEL R11, R6, 1, P1 ;  /* 0x3f800000060b7808 */ /* 0x000fe40000800000 */
[----:B------:R-:W-:-:S04]  /*01f0*/  FSETP.GT.AND P2, PT, R9, 8.50705917302346158658e+37, PT ;  /* 0x7e8000000900780b */ /* 0x000fc80003f44000 */
[----:B------:R-:W-:-:S03]  /*0200*/  FSEL R6, R6, 1, P2 ;  /* 0x3f80000006067808 */ /* 0x000fc60001000000 */
[----:B------:R-:W-:-:S06]  /*0210*/  @P1 FMUL R0, R0, 0.25 ;  /* 0x3e80000000001820 */ /* 0x000fcc0000400000 */
[----:B------:R-:W1:Y:S01]  /*0220*/  MUFU.RCP R0, R0 ;  /* 0x0000000000007308 */ /* 0x000e620000001000 */
[----:B------:R-:W-:-:S07]  /*0230*/  @P2 FMUL R9, R9, 0.25 ;  /* 0x3e80000009092820 */ /* 0x000fce0000400000 */
[----:B------:R-:W2:Y:S01]  /*0240*/  MUFU.RCP R9, R9 ;  /* 0x0000000900097308 */ /* 0x000ea20000001000 */
[----:B-1----:R-:W-:-:S04]  /*0250*/  FMUL R11, R0, R11 ;  /* 0x0000000b000b7220 */ /* 0x002fc80000400000 */
[----:B------:R-:W-:Y:S01]  /*0260*/  FMUL R2, R11, R2 ;  /* 0x000000020b027220 */ /* 0x000fe20000400000 */
[----:B--2---:R-:W-:-:S04]  /*0270*/  FMUL R6, R9, R6 ;  /* 0x0000000609067220 */ /* 0x004fc80000400000 */
[----:B------:R-:W-:Y:S01]  /*0280*/  FMUL R3, R6, R3 ;  /* 0x0000000306037220 */ /* 0x000fe20000400000 */
[----:B------:R-:W-:Y:S06]  /*0290*/  @P0 EXIT ;  /* 0x000000000000094d */ /* 0x000fec0003800000 */
[----:B------:R-:W-:Y:S01]  /*02a0*/  STG.E.64 desc[UR4][R4.64], R2 ;  /* 0x0000000204007986 */ /* 0x000fe2000c101b04 */
[----:B------:R-:W-:Y:S05]  /*02b0*/  EXIT ;  /* 0x000000000000794d */ /* 0x000fea0003800000 */
.L_x_0:
[----:B------:R-:W-:-:S00]  /*02c0*/  BRA `(.L_x_0) ;  /* 0xfffffffc00fc7947 */ /* 0x000fc0000383ffff */
[----:B------:R-:W-:-:S00]  /*02d0*/  NOP ;  /* 0x0000000000007918 */ /* 0x000fc00000000000 */
        /* <DEDUP_REMOVED lines=10> */
.L_x_1:


//--------------------- .nv.constant0.triton_poi_fused_mul_sigmoid_45 --------------------------
	.section	.nv.constant0.triton_poi_fused_mul_sigmoid_45,"a",@progbits
	.sectionflags	@""
	.align	4
.nv.constant0.triton_poi_fused_mul_sigmoid_45:
	.zero		548
